//
// Generated by NVIDIA NVVM Compiler
//
// Compiler Build ID: CL-26907403
// Cuda compilation tools, release 10.1, V10.1.243
// Based on LLVM 3.4svn
//

.version 6.4
.target sm_52
.address_size 64

	// .globl	crop

.visible .entry crop(
	.param .u64 crop_param_0,
	.param .u32 crop_param_1,
	.param .u32 crop_param_2,
	.param .u32 crop_param_3,
	.param .u64 crop_param_4,
	.param .u32 crop_param_5,
	.param .u32 crop_param_6,
	.param .u32 crop_param_7,
	.param .u32 crop_param_8,
	.param .u32 crop_param_9,
	.param .u32 crop_param_10
)
{
	.reg .pred 	%p<6>;
	.reg .f32 	%f<2>;
	.reg .b32 	%r<28>;
	.reg .b64 	%rd<9>;


	ld.param.u64 	%rd1, [crop_param_0];
	ld.param.u32 	%r4, [crop_param_1];
	ld.param.u32 	%r5, [crop_param_2];
	ld.param.u32 	%r11, [crop_param_3];
	ld.param.u64 	%rd2, [crop_param_4];
	ld.param.u32 	%r6, [crop_param_5];
	ld.param.u32 	%r7, [crop_param_6];
	ld.param.u32 	%r8, [crop_param_8];
	ld.param.u32 	%r9, [crop_param_9];
	ld.param.u32 	%r10, [crop_param_10];
	mov.u32 	%r12, %ctaid.x;
	mov.u32 	%r13, %ntid.x;
	mov.u32 	%r14, %tid.x;
	mad.lo.s32 	%r1, %r13, %r12, %r14;
	mov.u32 	%r15, %ntid.y;
	mov.u32 	%r16, %ctaid.y;
	mov.u32 	%r17, %tid.y;
	mad.lo.s32 	%r2, %r15, %r16, %r17;
	mov.u32 	%r18, %ntid.z;
	mov.u32 	%r19, %ctaid.z;
	mov.u32 	%r20, %tid.z;
	mad.lo.s32 	%r3, %r18, %r19, %r20;
	setp.ge.s32	%p1, %r1, %r4;
	setp.ge.s32	%p2, %r2, %r5;
	or.pred  	%p3, %p1, %p2;
	setp.ge.s32	%p4, %r3, %r11;
	or.pred  	%p5, %p3, %p4;
	@%p5 bra 	BB0_2;

	cvta.to.global.u64 	%rd3, %rd2;
	add.s32 	%r21, %r3, %r10;
	add.s32 	%r22, %r2, %r9;
	mad.lo.s32 	%r23, %r21, %r7, %r22;
	add.s32 	%r24, %r1, %r8;
	mad.lo.s32 	%r25, %r23, %r6, %r24;
	mul.wide.s32 	%rd4, %r25, 4;
	add.s64 	%rd5, %rd3, %rd4;
	ld.global.nc.f32 	%f1, [%rd5];
	mad.lo.s32 	%r26, %r3, %r5, %r2;
	mad.lo.s32 	%r27, %r26, %r4, %r1;
	cvta.to.global.u64 	%rd6, %rd1;
	mul.wide.s32 	%rd7, %r27, 4;
	add.s64 	%rd8, %rd6, %rd7;
	st.global.f32 	[%rd8], %f1;

BB0_2:
	ret;
}




// ===== COMPILED SASS (sm_100) =====

	.target	sm_100

	.elftype	@"ET_EXEC"


//--------------------- .note.nv.tkinfo           --------------------------
	.section	.note.nv.tkinfo,"",@"SHT_NOTE"
	.sectionflags	@"SHF_NOTE_NV_TKINFO"
	.tkinfo
        /*0018*/ 	.word	0x00000002
        /*0030*/ 	.string	""
        /*0030*/ 	.string	"ptxas"
        /*0030*/ 	.string	"Cuda compilation tools, release 13.0, V13.0.88"
        /*0030*/ 	.string	"Build cuda_13.0.r13.0/compiler.36424714_0"
        /*0030*/ 	.string	"-arch sm_100 "



//--------------------- .note.nv.cuinfo           --------------------------
	.section	.note.nv.cuinfo,"",@"SHT_NOTE"
	.sectionflags	@"SHF_NOTE_NV_CUINFO"
        /*0018*/ 	.short	0x0002
        /*001a*/ 	.short	0x0034
        /*001c*/ 	.short	0x0082
	.zero		2


//--------------------- .nv.info                  --------------------------
	.section	.nv.info,"",@"SHT_CUDA_INFO"
	.align	4


	//----- nvinfo : EIATTR_REGCOUNT
	.align		4
        /*0000*/ 	.byte	0x04, 0x2f
        /*0002*/ 	.short	(.L_1 - .L_0)
	.align		4
.L_0:
        /*0004*/ 	.word	index@(crop)
        /*0008*/ 	.word	0x0000000c


	//----- nvinfo : EIATTR_FRAME_SIZE
	.align		4
.L_1:
        /*000c*/ 	.byte	0x04, 0x11
        /*000e*/ 	.short	(.L_3 - .L_2)
	.align		4
.L_2:
        /*0010*/ 	.word	index@(crop)
        /*0014*/ 	.word	0x00000000


	//----- nvinfo : EIATTR_MIN_STACK_SIZE
	.align		4
.L_3:
        /*0018*/ 	.byte	0x04, 0x12
        /*001a*/ 	.short	(.L_5 - .L_4)
	.align		4
.L_4:
        /*001c*/ 	.word	index@(crop)
        /*0020*/ 	.word	0x00000000
.L_5:


//--------------------- .nv.compat                --------------------------
	.section	.nv.compat,"",@"SHT_CUDA_COMPAT_INFO"
	.align	4
        /*0000*/ 	.byte	0x02, 0x09, 0x00, 0x00, 0x02, 0x02, 0x01, 0x00, 0x02, 0x05, 0x05, 0x00, 0x03, 0x07, 0x01, 0x01
        /*0010*/ 	.byte	0x02, 0x03, 0x00, 0x00, 0x02, 0x06, 0x01, 0x00, 0x04, 0x0b, 0x08, 0x00, 0x09, 0x00, 0x00, 0x00
        /*0020*/ 	.byte	0x00, 0x00, 0x00, 0x00


//--------------------- .nv.info.crop             --------------------------
	.section	.nv.info.crop,"",@"SHT_CUDA_INFO"
	.sectionflags	@""
	.align	4


	//----- nvinfo : EIATTR_CUDA_API_VERSION
	.align		4
        /*0000*/ 	.byte	0x04, 0x37
        /*0002*/ 	.short	(.L_7 - .L_6)
.L_6:
        /*0004*/ 	.word	0x00000082


	//----- nvinfo : EIATTR_KPARAM_INFO
	.align		4
.L_7:
        /*0008*/ 	.byte	0x04, 0x17
        /*000a*/ 	.short	(.L_9 - .L_8)
.L_8:
        /*000c*/ 	.word	0x00000000
        /*0010*/ 	.short	0x000a
        /*0012*/ 	.short	0x0034
        /*0014*/ 	.byte	0x00, 0xf0, 0x11, 0x00


	//----- nvinfo : EIATTR_KPARAM_INFO
	.align		4
.L_9:
        /*0018*/ 	.byte	0x04, 0x17
        /*001a*/ 	.short	(.L_11 - .L_10)
.L_10:
        /*001c*/ 	.word	0x00000000
        /*0020*/ 	.short	0x0009
        /*0022*/ 	.short	0x0030
        /*0024*/ 	.byte	0x00, 0xf0, 0x11, 0x00


	//----- nvinfo : EIATTR_KPARAM_INFO
	.align		4
.L_11:
        /*0028*/ 	.byte	0x04, 0x17
        /*002a*/ 	.short	(.L_13 - .L_12)
.L_12:
        /*002c*/ 	.word	0x00000000
        /*0030*/ 	.short	0x0008
        /*0032*/ 	.short	0x002c
        /*0034*/ 	.byte	0x00, 0xf0, 0x11, 0x00


	//----- nvinfo : EIATTR_KPARAM_INFO
	.align		4
.L_13:
        /*0038*/ 	.byte	0x04, 0x17
        /*003a*/ 	.short	(.L_15 - .L_14)
.L_14:
        /*003c*/ 	.word	0x00000000
        /*0040*/ 	.short	0x0007
        /*0042*/ 	.short	0x0028
        /*0044*/ 	.byte	0x00, 0xf0, 0x11, 0x00


	//----- nvinfo : EIATTR_KPARAM_INFO
	.align		4
.L_15:
        /*0048*/ 	.byte	0x04, 0x17
        /*004a*/ 	.short	(.L_17 - .L_16)
.L_16:
        /*004c*/ 	.word	0x00000000
        /*0050*/ 	.short	0x0006
        /*0052*/ 	.short	0x0024
        /*0054*/ 	.byte	0x00, 0xf0, 0x11, 0x00


	//----- nvinfo : EIATTR_KPARAM_INFO
	.align		4
.L_17:
        /*0058*/ 	.byte	0x04, 0x17
        /*005a*/ 	.short	(.L_19 - .L_18)
.L_18:
        /*005c*/ 	.word	0x00000000
        /*0060*/ 	.short	0x0005
        /*0062*/ 	.short	0x0020
        /*0064*/ 	.byte	0x00, 0xf0, 0x11, 0x00


	//----- nvinfo : EIATTR_KPARAM_INFO
	.align		4
.L_19:
        /*0068*/ 	.byte	0x04, 0x17
        /*006a*/ 	.short	(.L_21 - .L_20)
.L_20:
        /*006c*/ 	.word	0x00000000
        /*0070*/ 	.short	0x0004
        /*0072*/ 	.short	0x0018
        /*0074*/ 	.byte	0x00, 0xf0, 0x21, 0x00


	//----- nvinfo : EIATTR_KPARAM_INFO
	.align		4
.L_21:
        /*0078*/ 	.byte	0x04, 0x17
        /*007a*/ 	.short	(.L_23 - .L_22)
.L_22:
        /*007c*/ 	.word	0x00000000
        /*0080*/ 	.short	0x0003
        /*0082*/ 	.short	0x0010
        /*0084*/ 	.byte	0x00, 0xf0, 0x11, 0x00


	//----- nvinfo : EIATTR_KPARAM_INFO
	.align		4
.L_23:
        /*0088*/ 	.byte	0x04, 0x17
        /*008a*/ 	.short	(.L_25 - .L_24)
.L_24:
        /*008c*/ 	.word	0x00000000
        /*0090*/ 	.short	0x0002
        /*0092*/ 	.short	0x000c
        /*0094*/ 	.byte	0x00, 0xf0, 0x11, 0x00


	//----- nvinfo : EIATTR_KPARAM_INFO
	.align		4
.L_25:
        /*0098*/ 	.byte	0x04, 0x17
        /*009a*/ 	.short	(.L_27 - .L_26)
.L_26:
        /*009c*/ 	.word	0x00000000
        /*00a0*/ 	.short	0x0001
        /*00a2*/ 	.short	0x0008
        /*00a4*/ 	.byte	0x00, 0xf0, 0x11, 0x00


	//----- nvinfo : EIATTR_KPARAM_INFO
	.align		4
.L_27:
        /*00a8*/ 	.byte	0x04, 0x17
        /*00aa*/ 	.short	(.L_29 - .L_28)
.L_28:
        /*00ac*/ 	.word	0x00000000
        /*00b0*/ 	.short	0x0000
        /*00b2*/ 	.short	0x0000
        /*00b4*/ 	.byte	0x00, 0xf0, 0x21, 0x00


	//----- nvinfo : EIATTR_SPARSE_MMA_MASK
	.align		4
.L_29:
        /*00b8*/ 	.byte	0x03, 0x50
        /*00ba*/ 	.short	0x0000


	//----- nvinfo : EIATTR_MAXREG_COUNT
	.align		4
        /*00bc*/ 	.byte	0x03, 0x1b
        /*00be*/ 	.short	0x00ff


	//----- nvinfo : EIATTR_MERCURY_ISA_VERSION
	.align		4
        /*00c0*/ 	.byte	0x03, 0x5f
        /*00c2*/ 	.short	0x0101


	//----- nvinfo : EIATTR_VRC_CTA_INIT_COUNT
	.align		4
        /*00c4*/ 	.byte	0x02, 0x4a
	.zero		1
	.zero		1


	//----- nvinfo : EIATTR_EXIT_INSTR_OFFSETS
	.align		4
        /*00c8*/ 	.byte	0x04, 0x1c
        /*00ca*/ 	.short	(.L_31 - .L_30)


	//   ....[0]....
.L_30:
        /*00cc*/ 	.word	0x00000120


	//   ....[1]....
        /*00d0*/ 	.word	0x00000240


	//----- nvinfo : EIATTR_CBANK_PARAM_SIZE
	.align		4
.L_31:
        /*00d4*/ 	.byte	0x03, 0x19
        /*00d6*/ 	.short	0x0038


	//----- nvinfo : EIATTR_PARAM_CBANK
	.align		4
        /*00d8*/ 	.byte	0x04, 0x0a
        /*00da*/ 	.short	(.L_33 - .L_32)
	.align		4
.L_32:
        /*00dc*/ 	.word	index@(.nv.constant0.crop)
        /*00e0*/ 	.short	0x0380
        /*00e2*/ 	.short	0x0038


	//----- nvinfo : EIATTR_SW_WAR
	.align		4
.L_33:
        /*00e4*/ 	.byte	0x04, 0x36
        /*00e6*/ 	.short	(.L_35 - .L_34)
.L_34:
        /*00e8*/ 	.word	0x00000008
.L_35:


//--------------------- .nv.callgraph             --------------------------
	.section	.nv.callgraph,"",@"SHT_CUDA_CALLGRAPH"
	.align	4
	.sectionentsize	8
	.align		4
        /*0000*/ 	.word	0x00000000
	.align		4
        /*0004*/ 	.word	0xffffffff
	.align		4
        /*0008*/ 	.word	0x00000000
	.align		4
        /*000c*/ 	.word	0xfffffffe
	.align		4
        /*0010*/ 	.word	0x00000000
	.align		4
        /*0014*/ 	.word	0xfffffffd
	.align		4
        /*0018*/ 	.word	0x00000000
	.align		4
        /*001c*/ 	.word	0xfffffffc


//--------------------- .text.crop                --------------------------
	.section	.text.crop,"ax",@progbits
	.align	128
        .global         crop
        .type           crop,@function
        .size           crop,(.L_x_1 - crop)
        .other          crop,@"STO_CUDA_ENTRY STV_DEFAULT"
crop:
.text.crop:
[----:B------:R-:W-:Y:S01]  /*0000*/  LDC R1, c[0x0][0x37c] ;  /* 0x0000df00ff017b82 */ /* 0x000fe20000000800 */
[----:B------:R-:W0:Y:S07]  /*0010*/  S2R R6, SR_CTAID.Y ;  /* 0x0000000000067919 */ /* 0x000e2e0000002600 */
[----:B------:R-:W1:Y:S01]  /*0020*/  S2UR UR4, SR_CTAID.X ;  /* 0x00000000000479c3 */ /* 0x000e620000002500 */
[----:B------:R-:W2:Y:S01]  /*0030*/  LDCU.64 UR8, c[0x0][0x388] ;  /* 0x00007100ff0877ac */ /* 0x000ea20008000a00 */
[----:B------:R-:W0:Y:S01]  /*0040*/  S2R R5, SR_TID.Y ;  /* 0x0000000000057919 */ /* 0x000e220000002200 */
[----:B------:R-:W3:Y:S01]  /*0050*/  LDCU UR7, c[0x0][0x390] ;  /* 0x00007200ff0777ac */ /* 0x000ee20008000800 */
[----:B------:R-:W1:Y:S04]  /*0060*/  S2R R3, SR_TID.X ;  /* 0x0000000000037919 */ /* 0x000e680000002100 */
[----:B------:R-:W1:Y:S01]  /*0070*/  LDC R0, c[0x0][0x360] ;  /* 0x0000d800ff007b82 */ /* 0x000e620000000800 */
[----:B------:R-:W0:Y:S01]  /*0080*/  LDCU UR5, c[0x0][0x364] ;  /* 0x00006c80ff0577ac */ /* 0x000e220008000800 */
[----:B------:R-:W4:Y:S01]  /*0090*/  S2R R7, SR_CTAID.Z ;  /* 0x0000000000077919 */ /* 0x000f220000002700 */
[----:B------:R-:W4:Y:S01]  /*00a0*/  LDCU UR6, c[0x0][0x368] ;  /* 0x00006d00ff0677ac */ /* 0x000f220008000800 */
[----:B------:R-:W4:Y:S01]  /*00b0*/  S2R R2, SR_TID.Z ;  /* 0x0000000000027919 */ /* 0x000f220000002300 */
[----:B0-----:R-:W-:-:S02]  /*00c0*/  IMAD R6, R6, UR5, R5 ;  /* 0x0000000506067c24 */ /* 0x001fc4000f8e0205 */
[----:B-1----:R-:W-:-:S03]  /*00d0*/  IMAD R0, R0, UR4, R3 ;  /* 0x0000000400007c24 */ /* 0x002fc6000f8e0203 */
[----:B--2---:R-:W-:-:S04]  /*00e0*/  ISETP.GE.AND P0, PT, R6, UR9, PT ;  /* 0x0000000906007c0c */ /* 0x004fc8000bf06270 */
[----:B------:R-:W-:Y:S01]  /*00f0*/  ISETP.GE.OR P0, PT, R0, UR8, P0 ;  /* 0x0000000800007c0c */ /* 0x000fe20008706670 */
[----:B----4-:R-:W-:-:S05]  /*0100*/  IMAD R7, R7, UR6, R2 ;  /* 0x0000000607077c24 */ /* 0x010fca000f8e0202 */
[----:B---3--:R-:W-:-:S13]  /*0110*/  ISETP.GE.OR P0, PT, R7, UR7, P0 ;  /* 0x0000000707007c0c */ /* 0x008fda0008706670 */
[----:B------:R-:W-:Y:S05]  /*0120*/  @P0 EXIT ;  /* 0x000000000000094d */ /* 0x000fea0003800000 */
[----:B------:R-:W0:Y:S01]  /*0130*/  LDCU.64 UR4, c[0x0][0x3b0] ;  /* 0x00007600ff0477ac */ /* 0x000e220008000a00 */
[----:B------:R-:W1:Y:S01]  /*0140*/  LDC.64 R2, c[0x0][0x398] ;  /* 0x0000e600ff027b82 */ /* 0x000e620000000a00 */
[----:B------:R-:W2:Y:S01]  /*0150*/  LDCU UR6, c[0x0][0x3ac] ;  /* 0x00007580ff0677ac */ /* 0x000ea20008000800 */
[----:B------:R-:W3:Y:S01]  /*0160*/  LDCU.64 UR10, c[0x0][0x3a0] ;  /* 0x00007400ff0a77ac */ /* 0x000ee20008000a00 */
[----:B0-----:R-:W-:Y:S02]  /*0170*/  IADD3 R4, PT, PT, R7, UR5, RZ ;  /* 0x0000000507047c10 */ /* 0x001fe4000fffe0ff */
[----:B------:R-:W-:Y:S01]  /*0180*/  IADD3 R5, PT, PT, R6, UR4, RZ ;  /* 0x0000000406057c10 */ /* 0x000fe2000fffe0ff */
[----:B------:R-:W0:Y:S01]  /*0190*/  LDCU.64 UR4, c[0x0][0x358] ;  /* 0x00006b00ff0477ac */ /* 0x000e220008000a00 */
[----:B--2---:R-:W-:-:S03]  /*01a0*/  IADD3 R9, PT, PT, R0, UR6, RZ ;  /* 0x0000000600097c10 */ /* 0x004fc6000fffe0ff */
[----:B---3--:R-:W-:-:S04]  /*01b0*/  IMAD R4, R4, UR11, R5 ;  /* 0x0000000b04047c24 */ /* 0x008fc8000f8e0205 */
[----:B------:R-:W-:Y:S02]  /*01c0*/  IMAD R9, R4, UR10, R9 ;  /* 0x0000000a04097c24 */ /* 0x000fe4000f8e0209 */
[----:B------:R-:W2:Y:S02]  /*01d0*/  LDC.64 R4, c[0x0][0x380] ;  /* 0x0000e000ff047b82 */ /* 0x000ea40000000a00 */
[----:B-1----:R-:W-:-:S06]  /*01e0*/  IMAD.WIDE R2, R9, 0x4, R2 ;  /* 0x0000000409027825 */ /* 0x002fcc00078e0202 */
[----:B0-----:R-:W3:Y:S01]  /*01f0*/  LDG.E.CONSTANT R3, desc[UR4][R2.64] ;  /* 0x0000000402037981 */ /* 0x001ee2000c1e9900 */
[----:B------:R-:W-:-:S04]  /*0200*/  IMAD R7, R7, UR9, R6 ;  /* 0x0000000907077c24 */ /* 0x000fc8000f8e0206 */
[----:B------:R-:W-:-:S04]  /*0210*/  IMAD R7, R7, UR8, R0 ;  /* 0x0000000807077c24 */ /* 0x000fc8000f8e0200 */
[----:B--2---:R-:W-:-:S05]  /*0220*/  IMAD.WIDE R4, R7, 0x4, R4 ;  /* 0x0000000407047825 */ /* 0x004fca00078e0204 */
[----:B---3--:R-:W-:Y:S01]  /*0230*/  STG.E desc[UR4][R4.64], R3 ;  /* 0x0000000304007986 */ /* 0x008fe2000c101904 */
[----:B------:R-:W-:Y:S05]  /*0240*/  EXIT ;  /* 0x000000000000794d */ /* 0x000fea0003800000 */
.L_x_0:
[----:B------:R-:W-:-:S00]  /*0250*/  BRA `(.L_x_0) ;  /* 0xfffffffc00fc7947 */ /* 0x000fc0000383ffff */
[----:B------:R-:W-:-:S00]  /*0260*/  NOP ;  /* 0x0000000000007918 */ /* 0x000fc00000000000 */
        /* <DEDUP_REMOVED lines=9> */
.L_x_1:


//--------------------- .nv.shared.reserved.0     --------------------------
	.section	.nv.shared.reserved.0,"aw",@nobits
	.weak		__nv_reservedSMEM_offset_0_alias
	.size		__nv_reservedSMEM_offset_0_alias, 0, 64
	.other		__nv_reservedSMEM_offset_0_alias,@"STO_CUDA_RESERVED_SHARED STV_DEFAULT"
__nv_reservedSMEM_offset_0_alias:
	.zero		0
	.zero		64


//--------------------- .nv.constant0.crop        --------------------------
	.section	.nv.constant0.crop,"a",@progbits
	.sectionflags	@""
	.align	4
.nv.constant0.crop:
	.zero		952


//--------------------- SYMBOLS --------------------------

	.type		.nv.reservedSmem.offset0,@object
	.size		.nv.reservedSmem.offset0,0x4
